	.headerflags	@"EF_CUDA_TEXMODE_UNIFIED EF_CUDA_64BIT_ADDRESS EF_CUDA_ACCELERATORS EF_CUDA_SM90 EF_CUDA_VIRTUAL_SM(EF_CUDA_SM90)"
	.elftype	@"ET_EXEC"


//--------------------- .nv.info                  --------------------------
	.section	.nv.info,"",@"SHT_CUDA_INFO"
	.align	4


	//----- nvinfo : EIATTR_REGCOUNT
	.align		4
        /*0000*/ 	.byte	0x04, 0x2f
        /*0002*/ 	.short	(.L_1 - .L_0)
	.align		4
.L_0:
        /*0004*/ 	.word	index@(triton_poi_fused_convolution_3)
        /*0008*/ 	.word	0x0000000c


	//----- nvinfo : EIATTR_MIN_STACK_SIZE
	.align		4
.L_1:
        /*000c*/ 	.byte	0x04, 0x12
        /*000e*/ 	.short	(.L_3 - .L_2)
	.align		4
.L_2:
        /*0010*/ 	.word	index@(triton_poi_fused_convolution_3)
        /*0014*/ 	.word	0x00000000


	//----- nvinfo : EIATTR_FRAME_SIZE
	.align		4
.L_3:
        /*0018*/ 	.byte	0x04, 0x11
        /*001a*/ 	.short	(.L_5 - .L_4)
	.align		4
.L_4:
        /*001c*/ 	.word	index@(triton_poi_fused_convolution_3)
        /*0020*/ 	.word	0x00000000


	//----- nvinfo : EIATTR_MIN_STACK_SIZE
	.align		4
.L_5:
        /*0024*/ 	.byte	0x04, 0x12
        /*0026*/ 	.short	(.L_7 - .L_6)
	.align		4
.L_6:
        /*0028*/ 	.word	index@(triton_poi_fused_convolution_3)
        /*002c*/ 	.word	0x00000000
.L_7:


//--------------------- .nv.info.triton_poi_fused_convolution_3 --------------------------
	.section	.nv.info.triton_poi_fused_convolution_3,"",@"SHT_CUDA_INFO"
	.sectionflags	@""
	.align	4


	//----- nvinfo : EIATTR_CUDA_API_VERSION
	.align		4
        /*0000*/ 	.byte	0x04, 0x37
        /*0002*/ 	.short	(.L_9 - .L_8)
.L_8:
        /*0004*/ 	.word	0x0000007c


	//----- nvinfo : EIATTR_KPARAM_INFO
	.align		4
.L_9:
        /*0008*/ 	.byte	0x04, 0x17
        /*000a*/ 	.short	(.L_11 - .L_10)
.L_10:
        /*000c*/ 	.word	0x00000000
        /*0010*/ 	.short	0x0002
        /*0012*/ 	.short	0x0010
        /*0014*/ 	.byte	0x00, 0xf0, 0x11, 0x00


	//----- nvinfo : EIATTR_KPARAM_INFO
	.align		4
.L_11:
        /*0018*/ 	.byte	0x04, 0x17
        /*001a*/ 	.short	(.L_13 - .L_12)
.L_12:
        /*001c*/ 	.word	0x00000000
        /*0020*/ 	.short	0x0001
        /*0022*/ 	.short	0x0008
        /*0024*/ 	.byte	0x00, 0xf4, 0x21, 0x00


	//----- nvinfo : EIATTR_KPARAM_INFO
	.align		4
.L_13:
        /*0028*/ 	.byte	0x04, 0x17
        /*002a*/ 	.short	(.L_15 - .L_14)
.L_14:
        /*002c*/ 	.word	0x00000000
        /*0030*/ 	.short	0x0000
        /*0032*/ 	.short	0x0000
        /*0034*/ 	.byte	0x00, 0xf4, 0x21, 0x00


	//----- nvinfo : EIATTR_SPARSE_MMA_MASK
	.align		4
.L_15:
        /*0038*/ 	.byte	0x03, 0x50
        /*003a*/ 	.short	0x0000


	//----- nvinfo : EIATTR_MAXREG_COUNT
	.align		4
        /*003c*/ 	.byte	0x03, 0x1b
        /*003e*/ 	.short	0x00ff


	//----- nvinfo : EIATTR_EXIT_INSTR_OFFSETS
	.align		4
        /*0040*/ 	.byte	0x04, 0x1c
        /*0042*/ 	.short	(.L_17 - .L_16)


	//   ....[0]....
.L_16:
        /*0044*/ 	.word	0x00000140


	//----- nvinfo : EIATTR_REQNTID
	.align		4
.L_17:
        /*0048*/ 	.byte	0x04, 0x10
        /*004a*/ 	.short	(.L_19 - .L_18)
.L_18:
        /*004c*/ 	.word	0x00000100
        /*0050*/ 	.word	0x00000001
        /*0054*/ 	.word	0x00000001


	//----- nvinfo : EIATTR_CBANK_PARAM_SIZE
	.align		4
.L_19:
        /*0058*/ 	.byte	0x03, 0x19
        /*005a*/ 	.short	0x0014


	//----- nvinfo : EIATTR_PARAM_CBANK
	.align		4
        /*005c*/ 	.byte	0x04, 0x0a
        /*005e*/ 	.short	(.L_21 - .L_20)
	.align		4
.L_20:
        /*0060*/ 	.word	index@(.nv.constant0.triton_poi_fused_convolution_3)
        /*0064*/ 	.short	0x0210
        /*0066*/ 	.short	0x0014


	//----- nvinfo : EIATTR_SW_WAR
	.align		4
.L_21:
        /*0068*/ 	.byte	0x04, 0x36
        /*006a*/ 	.short	(.L_23 - .L_22)
.L_22:
        /*006c*/ 	.word	0x00000008
.L_23:


//--------------------- .nv.callgraph             --------------------------
	.section	.nv.callgraph,"",@"SHT_CUDA_CALLGRAPH"
	.align	4
	.sectionentsize	8
	.align		4
        /*0000*/ 	.word	0x00000000
	.align		4
        /*0004*/ 	.word	0xffffffff
	.align		4
        /*0008*/ 	.word	0x00000000
	.align		4
        /*000c*/ 	.word	0xfffffffe
	.align		4
        /*0010*/ 	.word	0x00000000
	.align		4
        /*0014*/ 	.word	0xfffffffd
	.align		4
        /*0018*/ 	.word	0x00000000
	.align		4
        /*001c*/ 	.word	0xfffffffc


//--------------------- .text.triton_poi_fused_convolution_3 --------------------------
	.section	.text.triton_poi_fused_convolution_3,"ax",@progbits
	.align	128
        .global         triton_poi_fused_convolution_3
        .type           triton_poi_fused_convolution_3,@function
        .size           triton_poi_fused_convolution_3,(.L_x_1 - triton_poi_fused_convolution_3)
        .other          triton_poi_fused_convolution_3,@"STO_CUDA_ENTRY STV_DEFAULT"
triton_poi_fused_convolution_3:
.text.triton_poi_fused_convolution_3:
[----:B------:R-:W-:Y:S01]  /*0000*/  LDC R1, c[0x0][0x28] ;  /* 0x00000a00ff017b82 */ /* 0x000fe20000000800 */
[----:B------:R-:W1:Y:S07]  /*0010*/  S2R R0, SR_TID.X ;  /* 0x0000000000007919 */ /* 0x000e6e0000002100 */
[----:B------:R-:W2:Y:S01]  /*0020*/  LDC.64 R4, c[0x0][0x218] ;  /* 0x00008600ff047b82 */ /* 0x000ea20000000a00 */
[----:B------:R-:W-:Y:S01]  /*0030*/  ULDC.64 UR4, c[0x0][0x208] ;  /* 0x0000820000047ab9 */ /* 0x000fe20000000a00 */
[----:B------:R-:W3:Y:S06]  /*0040*/  S2R R7, SR_CTAID.X ;  /* 0x0000000000077919 */ /* 0x000eec0000002500 */
[----:B------:R-:W4:Y:S01]  /*0050*/  LDC.64 R2, c[0x0][0x210] ;  /* 0x00008400ff027b82 */ /* 0x000f220000000a00 */
[----:B-1----:R-:W-:-:S04]  /*0060*/  SHF.L.U32 R0, R0, 0x1, RZ ;  /* 0x0000000100007819 */ /* 0x002fc800000006ff */
[----:B------:R-:W-:-:S04]  /*0070*/  LOP3.LUT R0, R0, 0x1fe, RZ, 0xc0, !PT ;  /* 0x000001fe00007812 */ /* 0x000fc800078ec0ff */
[----:B---3--:R-:W-:-:S05]  /*0080*/  LEA R7, R7, R0, 0x9 ;  /* 0x0000000007077211 */ /* 0x008fca00078e48ff */
[----:B------:R-:W-:-:S04]  /*0090*/  IMAD.HI R0, R7, 0x2aaaaaab, RZ ;  /* 0x2aaaaaab07007827 */ /* 0x000fc800078e02ff */
[----:B----4-:R-:W-:Y:S01]  /*00a0*/  IMAD.WIDE R2, R7, 0x4, R2 ;  /* 0x0000000407027825 */ /* 0x010fe200078e0202 */
[----:B------:R-:W-:-:S04]  /*00b0*/  SHF.R.U32.HI R9, RZ, 0x1f, R0 ;  /* 0x0000001fff097819 */ /* 0x000fc80000011600 */
[----:B------:R-:W-:-:S05]  /*00c0*/  LEA.HI R0, R0, R9, RZ, 0x1e ;  /* 0x0000000900007211 */ /* 0x000fca00078ff0ff */
[----:B------:R-:W-:Y:S02]  /*00d0*/  IMAD R9, R0, -0x18, R7 ;  /* 0xffffffe800097824 */ /* 0x000fe400078e0207 */
[----:B------:R-:W3:Y:S02]  /*00e0*/  LDG.E.64 R6, desc[UR4][R2.64] ;  /* 0x0000000402067981 */ /* 0x000ee4000c1e1b00 */
[----:B--2---:R-:W-:-:S06]  /*00f0*/  IMAD.WIDE R4, R9, 0x4, R4 ;  /* 0x0000000409047825 */ /* 0x004fcc00078e0204 */
[----:B------:R-:W3:Y:S02]  /*0100*/  LDG.E.EL.64 R4, desc[UR4][R4.64] ;  /* 0x0000000404047981 */ /* 0x000ee4000c2e1b00 */
[----:B---3--:R-:W-:Y:S01]  /*0110*/  FADD R6, R6, R4 ;  /* 0x0000000406067221 */ /* 0x008fe20000000000 */
[----:B------:R-:W-:-:S05]  /*0120*/  FADD R7, R7, R5 ;  /* 0x0000000507077221 */ /* 0x000fca0000000000 */
[----:B------:R-:W-:Y:S01]  /*0130*/  STG.E.64 desc[UR4][R2.64], R6 ;  /* 0x0000000602007986 */ /* 0x000fe2000c101b04 */
[----:B------:R-:W-:Y:S05]  /*0140*/  EXIT ;  /* 0x000000000000794d */ /* 0x000fea0003800000 */
.L_x_0:
[----:B------:R-:W-:-:S00]  /*0150*/  BRA `(.L_x_0) ;  /* 0xfffffffc00fc7947 */ /* 0x000fc0000383ffff */
[----:B------:R-:W-:-:S00]  /*0160*/  NOP ;  /* 0x0000000000007918 */ /* 0x000fc00000000000 */
        /* <DEDUP_REMOVED lines=9> */
.L_x_1:


//--------------------- .nv.constant0.triton_poi_fused_convolution_3 --------------------------
	.section	.nv.constant0.triton_poi_fused_convolution_3,"a",@progbits
	.sectionflags	@""
	.align	4
.nv.constant0.triton_poi_fused_convolution_3:
	.zero		548
